//
// Generated by NVIDIA NVVM Compiler
//
// Compiler Build ID: CL-36424714
// Cuda compilation tools, release 13.0, V13.0.88
// Based on NVVM 20.0.0
//

.version 9.0
.target sm_100
.address_size 64

	// .globl	incrementInt
.extern .func  (.param .b32 func_retval0) vprintf
(
	.param .b64 vprintf_param_0,
	.param .b64 vprintf_param_1
)
;
.global .align 1 .b8 $str[17] = {67, 97, 108, 108, 105, 110, 103, 32, 71, 80, 85, 32, 37, 100, 46, 10};

.visible .entry incrementInt(
	.param .u64 .ptr .align 1 incrementInt_param_0
)
{
	.local .align 8 .b8 	__local_depot0[8];
	.reg .b64 	%SP;
	.reg .b64 	%SPL;
	.reg .b32 	%r<8>;
	.reg .b64 	%rd<7>;

	mov.u64 	%SPL, __local_depot0;
	cvta.local.u64 	%SP, %SPL;
	ld.param.u64 	%rd1, [incrementInt_param_0];
	cvta.to.global.u64 	%rd2, %rd1;
	add.u64 	%rd3, %SP, 0;
	add.u64 	%rd4, %SPL, 0;
	ld.global.u32 	%r1, [%rd2];
	st.local.u32 	[%rd4], %r1;
	mov.u64 	%rd5, $str;
	cvta.global.u64 	%rd6, %rd5;
	{ // callseq 0, 0
	.param .b64 param0;
	st.param.b64 	[param0], %rd6;
	.param .b64 param1;
	st.param.b64 	[param1], %rd3;
	.param .b32 retval0;
	call.uni (retval0), 
	vprintf, 
	(
	param0, 
	param1
	);
	ld.param.b32 	%r2, [retval0];
	} // callseq 0
	ld.global.u32 	%r4, [%rd2];
	add.s32 	%r5, %r4, 1;
	st.global.u32 	[%rd2], %r5;
	st.local.u32 	[%rd4], %r5;
	{ // callseq 1, 0
	.param .b64 param0;
	st.param.b64 	[param0], %rd6;
	.param .b64 param1;
	st.param.b64 	[param1], %rd3;
	.param .b32 retval0;
	call.uni (retval0), 
	vprintf, 
	(
	param0, 
	param1
	);
	ld.param.b32 	%r6, [retval0];
	} // callseq 1
	ret;

}


// ===== COMPILED SASS (sm_100) =====

	.target	sm_100

	.elftype	@"ET_EXEC"


//--------------------- .note.nv.tkinfo           --------------------------
	.section	.note.nv.tkinfo,"",@"SHT_NOTE"
	.sectionflags	@"SHF_NOTE_NV_TKINFO"
	.tkinfo
        /*0018*/ 	.word	0x00000002
        /*0030*/ 	.string	""
        /*0030*/ 	.string	"ptxas"
        /*0030*/ 	.string	"Cuda compilation tools, release 13.0, V13.0.88"
        /*0030*/ 	.string	"Build cuda_13.0.r13.0/compiler.36424714_0"
        /*0030*/ 	.string	"-arch sm_100 -m 64 "



//--------------------- .note.nv.cuinfo           --------------------------
	.section	.note.nv.cuinfo,"",@"SHT_NOTE"
	.sectionflags	@"SHF_NOTE_NV_CUINFO"
        /*0018*/ 	.short	0x0002
        /*001a*/ 	.short	0x0064
        /*001c*/ 	.short	0x0082
	.zero		2


//--------------------- .nv.info                  --------------------------
	.section	.nv.info,"",@"SHT_CUDA_INFO"
	.align	4


	//----- nvinfo : EIATTR_REGCOUNT
	.align		4
        /*0000*/ 	.byte	0x04, 0x2f
        /*0002*/ 	.short	(.L_2 - .L_1)
	.align		4
.L_1:
        /*0004*/ 	.word	index@(incrementInt)
        /*0008*/ 	.word	0x00000018


	//----- nvinfo : EIATTR_FRAME_SIZE
	.align		4
.L_2:
        /*000c*/ 	.byte	0x04, 0x11
        /*000e*/ 	.short	(.L_4 - .L_3)
	.align		4
.L_3:
        /*0010*/ 	.word	index@(incrementInt)
        /*0014*/ 	.word	0x00000008


	//----- nvinfo : EIATTR_MIN_STACK_SIZE
	.align		4
.L_4:
        /*0018*/ 	.byte	0x04, 0x12
        /*001a*/ 	.short	(.L_6 - .L_5)
	.align		4
.L_5:
        /*001c*/ 	.word	index@(incrementInt)
        /*0020*/ 	.word	0x00000008
.L_6:


//--------------------- .nv.compat                --------------------------
	.section	.nv.compat,"",@"SHT_CUDA_COMPAT_INFO"
	.align	4
        /*0000*/ 	.byte	0x02, 0x09, 0x00, 0x00, 0x02, 0x02, 0x01, 0x00, 0x02, 0x05, 0x05, 0x00, 0x03, 0x07, 0x01, 0x01
        /*0010*/ 	.byte	0x02, 0x03, 0x00, 0x00, 0x02, 0x06, 0x01, 0x00, 0x04, 0x0b, 0x08, 0x00, 0x09, 0x00, 0x00, 0x00
        /*0020*/ 	.byte	0x00, 0x00, 0x00, 0x00


//--------------------- .nv.info.incrementInt     --------------------------
	.section	.nv.info.incrementInt,"",@"SHT_CUDA_INFO"
	.sectionflags	@""
	.align	4


	//----- nvinfo : EIATTR_CUDA_API_VERSION
	.align		4
        /*0000*/ 	.byte	0x04, 0x37
        /*0002*/ 	.short	(.L_8 - .L_7)
.L_7:
        /*0004*/ 	.word	0x00000082


	//----- nvinfo : EIATTR_KPARAM_INFO
	.align		4
.L_8:
        /*0008*/ 	.byte	0x04, 0x17
        /*000a*/ 	.short	(.L_10 - .L_9)
.L_9:
        /*000c*/ 	.word	0x00000000
        /*0010*/ 	.short	0x0000
        /*0012*/ 	.short	0x0000
        /*0014*/ 	.byte	0x00, 0xf5, 0x21, 0x00


	//----- nvinfo : EIATTR_SPARSE_MMA_MASK
	.align		4
.L_10:
        /*0018*/ 	.byte	0x03, 0x50
        /*001a*/ 	.short	0x0000


	//----- nvinfo : EIATTR_MAXREG_COUNT
	.align		4
        /*001c*/ 	.byte	0x03, 0x1b
        /*001e*/ 	.short	0x00ff


	//----- nvinfo : EIATTR_EXTERNS
	.align		4
        /*0020*/ 	.byte	0x04, 0x0f
        /*0022*/ 	.short	(.L_12 - .L_11)


	//   ....[0]....
	.align		4
.L_11:
        /*0024*/ 	.word	index@(vprintf)


	//----- nvinfo : EIATTR_MERCURY_ISA_VERSION
	.align		4
.L_12:
        /*0028*/ 	.byte	0x03, 0x5f
        /*002a*/ 	.short	0x0101


	//----- nvinfo : EIATTR_VRC_CTA_INIT_COUNT
	.align		4
        /*002c*/ 	.byte	0x02, 0x4a
	.zero		1
	.zero		1


	//----- nvinfo : EIATTR_SYSCALL_OFFSETS
	.align		4
        /*0030*/ 	.byte	0x04, 0x46
        /*0032*/ 	.short	(.L_14 - .L_13)


	//   ....[0]....
.L_13:
        /*0034*/ 	.word	0x00000120


	//   ....[1]....
        /*0038*/ 	.word	0x000001f0


	//----- nvinfo : EIATTR_EXIT_INSTR_OFFSETS
	.align		4
.L_14:
        /*003c*/ 	.byte	0x04, 0x1c
        /*003e*/ 	.short	(.L_16 - .L_15)


	//   ....[0]....
.L_15:
        /*0040*/ 	.word	0x00000200


	//----- nvinfo : EIATTR_CBANK_PARAM_SIZE
	.align		4
.L_16:
        /*0044*/ 	.byte	0x03, 0x19
        /*0046*/ 	.short	0x0008


	//----- nvinfo : EIATTR_PARAM_CBANK
	.align		4
        /*0048*/ 	.byte	0x04, 0x0a
        /*004a*/ 	.short	(.L_18 - .L_17)
	.align		4
.L_17:
        /*004c*/ 	.word	index@(.nv.constant0.incrementInt)
        /*0050*/ 	.short	0x0380
        /*0052*/ 	.short	0x0008


	//----- nvinfo : EIATTR_SW_WAR
	.align		4
.L_18:
        /*0054*/ 	.byte	0x04, 0x36
        /*0056*/ 	.short	(.L_20 - .L_19)
.L_19:
        /*0058*/ 	.word	0x00000008
.L_20:


//--------------------- .nv.callgraph             --------------------------
	.section	.nv.callgraph,"",@"SHT_CUDA_CALLGRAPH"
	.align	4
	.sectionentsize	8
	.align		4
        /*0000*/ 	.word	0x00000000
	.align		4
        /*0004*/ 	.word	0xffffffff
	.align		4
        /*0008*/ 	.word	index@(incrementInt)
	.align		4
        /*000c*/ 	.word	index@(vprintf)
	.align		4
        /*0010*/ 	.word	0x00000000
	.align		4
        /*0014*/ 	.word	0xfffffffe
	.align		4
        /*0018*/ 	.word	0x00000000
	.align		4
        /*001c*/ 	.word	0xfffffffd
	.align		4
        /*0020*/ 	.word	0x00000000
	.align		4
        /*0024*/ 	.word	0xfffffffc


//--------------------- .nv.constant4             --------------------------
	.section	.nv.constant4,"a",@progbits
	.align	8
	.align		8
.nv.constant4:
        /*0000*/ 	.dword	vprintf
	.align		8
        /*0008*/ 	.dword	$str


//--------------------- .text.incrementInt        --------------------------
	.section	.text.incrementInt,"ax",@progbits
	.align	128
        .global         incrementInt
        .type           incrementInt,@function
        .size           incrementInt,(.L_x_3 - incrementInt)
        .other          incrementInt,@"STO_CUDA_ENTRY STV_DEFAULT"
incrementInt:
.text.incrementInt:
[----:B------:R-:W0:Y:S08]  /*0000*/  LDC R1, c[0x0][0x37c] ;  /* 0x0000df00ff017b82 */ /* 0x000e300000000800 */
[----:B------:R-:W1:Y:S01]  /*0010*/  LDC.64 R2, c[0x0][0x380] ;  /* 0x0000e000ff027b82 */ /* 0x000e620000000a00 */
[----:B------:R-:W1:Y:S01]  /*0020*/  LDCU.64 UR36, c[0x0][0x358] ;  /* 0x00006b00ff2477ac */ /* 0x000e620008000a00 */
[----:B0-----:R-:W-:Y:S01]  /*0030*/  VIADD R1, R1, 0xfffffff8 ;  /* 0xfffffff801017836 */ /* 0x001fe20000000000 */
[----:B------:R-:W0:Y:S01]  /*0040*/  LDCU UR4, c[0x0][0x2f8] ;  /* 0x00005f00ff0477ac */ /* 0x000e220008000800 */
[----:B------:R-:W-:Y:S01]  /*0050*/  MOV R16, 0x0 ;  /* 0x0000000000107802 */ /* 0x000fe20000000f00 */
[----:B------:R-:W2:Y:S01]  /*0060*/  LDCU UR5, c[0x0][0x2fc] ;  /* 0x00005f80ff0577ac */ /* 0x000ea20008000800 */
[----:B------:R-:W3:Y:S01]  /*0070*/  LDCU.64 UR6, c[0x4][0x8] ;  /* 0x01000100ff0677ac */ /* 0x000ee20008000a00 */
[----:B-1----:R-:W4:Y:S01]  /*0080*/  LDG.E R2, desc[UR36][R2.64] ;  /* 0x0000002402027981 */ /* 0x002f22000c1e1900 */
[----:B------:R1:W1:Y:S01]  /*0090*/  LDC.64 R8, c[0x4][R16] ;  /* 0x0100000010087b82 */ /* 0x0002620000000a00 */
[----:B0-----:R-:W-:-:S04]  /*00a0*/  IADD3 R17, P0, PT, R1, UR4, RZ ;  /* 0x0000000401117c10 */ /* 0x001fc8000ff1e0ff */
[----:B------:R-:W-:Y:S01]  /*00b0*/  MOV R6, R17 ;  /* 0x0000001100067202 */ /* 0x000fe20000000f00 */
[----:B--2---:R-:W-:Y:S01]  /*00c0*/  IMAD.X R18, RZ, RZ, UR5, P0 ;  /* 0x00000005ff127e24 */ /* 0x004fe200080e06ff */
[----:B---3--:R-:W-:Y:S01]  /*00d0*/  MOV R4, UR6 ;  /* 0x0000000600047c02 */ /* 0x008fe20008000f00 */
[----:B------:R-:W-:Y:S02]  /*00e0*/  IMAD.U32 R5, RZ, RZ, UR7 ;  /* 0x00000007ff057e24 */ /* 0x000fe4000f8e00ff */
[----:B------:R-:W-:Y:S01]  /*00f0*/  IMAD.MOV.U32 R7, RZ, RZ, R18 ;  /* 0x000000ffff077224 */ /* 0x000fe200078e0012 */
[----:B-1--4-:R0:W-:Y:S06]  /*0100*/  STL [R1], R2 ;  /* 0x0000000201007387 */ /* 0x0121ec0000100800 */
[----:B------:R-:W-:-:S07]  /*0110*/  LEPC R20, `(.L_x_0) ;  /* 0x000000001014794e */ /* 0x000fce0000000000 */
[----:B0-----:R-:W-:Y:S05]  /*0120*/  CALL.ABS.NOINC R8 ;  /* 0x0000000008007343 */ /* 0x001fea0003c00000 */
.L_x_0:
[----:B------:R-:W0:Y:S01]  /*0130*/  LDC.64 R2, c[0x0][0x380] ;  /* 0x0000e000ff027b82 */ /* 0x000e220000000a00 */
[----:B------:R-:W1:Y:S01]  /*0140*/  LDCU.64 UR4, c[0x4][0x8] ;  /* 0x01000100ff0477ac */ /* 0x000e620008000a00 */
[----:B0-----:R-:W2:Y:S06]  /*0150*/  LDG.E R0, desc[UR36][R2.64] ;  /* 0x0000002402007981 */ /* 0x001eac000c1e1900 */
[----:B------:R0:W3:Y:S01]  /*0160*/  LDC.64 R8, c[0x4][R16] ;  /* 0x0100000010087b82 */ /* 0x0000e20000000a00 */
[----:B-1----:R-:W-:Y:S01]  /*0170*/  IMAD.U32 R4, RZ, RZ, UR4 ;  /* 0x00000004ff047e24 */ /* 0x002fe2000f8e00ff */
[----:B------:R-:W-:Y:S01]  /*0180*/  MOV R5, UR5 ;  /* 0x0000000500057c02 */ /* 0x000fe20008000f00 */
[----:B------:R-:W-:Y:S01]  /*0190*/  IMAD.MOV.U32 R6, RZ, RZ, R17 ;  /* 0x000000ffff067224 */ /* 0x000fe200078e0011 */
[----:B------:R-:W-:-:S02]  /*01a0*/  MOV R7, R18 ;  /* 0x0000001200077202 */ /* 0x000fc40000000f00 */
[----:B--2---:R-:W-:-:S05]  /*01b0*/  IADD3 R0, PT, PT, R0, 0x1, RZ ;  /* 0x0000000100007810 */ /* 0x004fca0007ffe0ff */
[----:B------:R0:W-:Y:S04]  /*01c0*/  STG.E desc[UR36][R2.64], R0 ;  /* 0x0000000002007986 */ /* 0x0001e8000c101924 */
[----:B---3--:R0:W-:Y:S02]  /*01d0*/  STL [R1], R0 ;  /* 0x0000000001007387 */ /* 0x0081e40000100800 */
[----:B------:R-:W-:-:S07]  /*01e0*/  LEPC R20, `(.L_x_1) ;  /* 0x000000001014794e */ /* 0x000fce0000000000 */
[----:B0-----:R-:W-:Y:S05]  /*01f0*/  CALL.ABS.NOINC R8 ;  /* 0x0000000008007343 */ /* 0x001fea0003c00000 */
.L_x_1:
[----:B------:R-:W-:Y:S05]  /*0200*/  EXIT ;  /* 0x000000000000794d */ /* 0x000fea0003800000 */
.L_x_2:
[----:B------:R-:W-:-:S00]  /*0210*/  BRA `(.L_x_2) ;  /* 0xfffffffc00fc7947 */ /* 0x000fc0000383ffff */
[----:B------:R-:W-:-:S00]  /*0220*/  NOP ;  /* 0x0000000000007918 */ /* 0x000fc00000000000 */
        /* <DEDUP_REMOVED lines=13> */
.L_x_3:


//--------------------- .nv.global.init           --------------------------
	.section	.nv.global.init,"aw",@progbits
.nv.global.init:
	.type		$str,@object
	.size		$str,(.L_0 - $str)
$str:
        /*0000*/ 	.byte	0x43, 0x61, 0x6c, 0x6c, 0x69, 0x6e, 0x67, 0x20, 0x47, 0x50, 0x55, 0x20, 0x25, 0x64, 0x2e, 0x0a
        /*0010*/ 	.byte	0x00
.L_0:


//--------------------- .nv.shared.reserved.0     --------------------------
	.section	.nv.shared.reserved.0,"aw",@nobits
	.weak		__nv_reservedSMEM_offset_0_alias
	.size		__nv_reservedSMEM_offset_0_alias, 0, 64
	.other		__nv_reservedSMEM_offset_0_alias,@"STO_CUDA_RESERVED_SHARED STV_DEFAULT"
__nv_reservedSMEM_offset_0_alias:
	.zero		0
	.zero		64


//--------------------- .nv.constant0.incrementInt --------------------------
	.section	.nv.constant0.incrementInt,"a",@progbits
	.sectionflags	@""
	.align	4
.nv.constant0.incrementInt:
	.zero		904


//--------------------- SYMBOLS --------------------------

	.type		.nv.reservedSmem.offset0,@object
	.size		.nv.reservedSmem.offset0,0x4
	.type		vprintf,@function
